//
// Generated by NVIDIA NVVM Compiler
//
// Compiler Build ID: CL-36424714
// Cuda compilation tools, release 13.0, V13.0.88
// Based on NVVM 20.0.0
//

.version 9.0
.target sm_100
.address_size 64

	// .globl	_Z7convertIdfEvPPT_PPT0_i
// _ZZ7convertIdfEvPPT_PPT0_iE5mysrc has been demoted
// _ZZ7convertIdfEvPPT_PPT0_iE6mydest has been demoted
// _ZZ7convertIfdEvPPT_PPT0_iE5mysrc has been demoted
// _ZZ7convertIfdEvPPT_PPT0_iE6mydest has been demoted
// _ZZ7convertIddEvPPT_PPT0_iE5mysrc has been demoted
// _ZZ7convertIddEvPPT_PPT0_iE6mydest has been demoted
// _ZZ15convert_complexI7double2d6float2EvPPT_PPT1_iE5mysrc has been demoted
// _ZZ15convert_complexI7double2d6float2EvPPT_PPT1_iE6mydest has been demoted
// _ZZ15convert_complexI6float2f7double2EvPPT_PPT1_iE5mysrc has been demoted
// _ZZ15convert_complexI6float2f7double2EvPPT_PPT1_iE6mydest has been demoted
// _ZZ15convert_complexI7double2dS0_EvPPT_PPT1_iE5mysrc has been demoted
// _ZZ15convert_complexI7double2dS0_EvPPT_PPT1_iE6mydest has been demoted

.visible .entry _Z7convertIdfEvPPT_PPT0_i(
	.param .u64 .ptr .align 1 _Z7convertIdfEvPPT_PPT0_i_param_0,
	.param .u64 .ptr .align 1 _Z7convertIdfEvPPT_PPT0_i_param_1,
	.param .u32 _Z7convertIdfEvPPT_PPT0_i_param_2
)
{
	.reg .pred 	%p<3>;
	.reg .b32 	%r<7>;
	.reg .b32 	%f<2>;
	.reg .b64 	%rd<18>;
	.reg .b64 	%fd<2>;
	// demoted variable
	.shared .align 8 .u64 _ZZ7convertIdfEvPPT_PPT0_iE5mysrc;
	// demoted variable
	.shared .align 8 .u64 _ZZ7convertIdfEvPPT_PPT0_iE6mydest;
	ld.param.u64 	%rd1, [_Z7convertIdfEvPPT_PPT0_i_param_0];
	ld.param.u64 	%rd2, [_Z7convertIdfEvPPT_PPT0_i_param_1];
	ld.param.u32 	%r3, [_Z7convertIdfEvPPT_PPT0_i_param_2];
	mov.u32 	%r1, %tid.x;
	setp.ne.s32 	%p1, %r1, 0;
	@%p1 bra 	$L__BB0_2;
	cvta.to.global.u64 	%rd3, %rd2;
	cvta.to.global.u64 	%rd4, %rd1;
	mov.u32 	%r4, %ctaid.y;
	mul.wide.u32 	%rd5, %r4, 8;
	add.s64 	%rd6, %rd3, %rd5;
	ld.global.u64 	%rd7, [%rd6];
	st.shared.u64 	[_ZZ7convertIdfEvPPT_PPT0_iE5mysrc], %rd7;
	add.s64 	%rd8, %rd4, %rd5;
	ld.global.u64 	%rd9, [%rd8];
	st.shared.u64 	[_ZZ7convertIdfEvPPT_PPT0_iE6mydest], %rd9;
$L__BB0_2:
	bar.sync 	0;
	mov.u32 	%r5, %ctaid.x;
	shl.b32 	%r6, %r5, 8;
	add.s32 	%r2, %r6, %r1;
	setp.ge.s32 	%p2, %r2, %r3;
	@%p2 bra 	$L__BB0_4;
	ld.shared.u64 	%rd10, [_ZZ7convertIdfEvPPT_PPT0_iE5mysrc];
	cvta.to.global.u64 	%rd11, %rd10;
	mul.wide.s32 	%rd12, %r2, 4;
	add.s64 	%rd13, %rd11, %rd12;
	ld.global.f32 	%f1, [%rd13];
	cvt.f64.f32 	%fd1, %f1;
	ld.shared.u64 	%rd14, [_ZZ7convertIdfEvPPT_PPT0_iE6mydest];
	cvta.to.global.u64 	%rd15, %rd14;
	mul.wide.s32 	%rd16, %r2, 8;
	add.s64 	%rd17, %rd15, %rd16;
	st.global.f64 	[%rd17], %fd1;
$L__BB0_4:
	ret;

}
	// .globl	_Z7convertIfdEvPPT_PPT0_i
.visible .entry _Z7convertIfdEvPPT_PPT0_i(
	.param .u64 .ptr .align 1 _Z7convertIfdEvPPT_PPT0_i_param_0,
	.param .u64 .ptr .align 1 _Z7convertIfdEvPPT_PPT0_i_param_1,
	.param .u32 _Z7convertIfdEvPPT_PPT0_i_param_2
)
{
	.reg .pred 	%p<3>;
	.reg .b32 	%r<7>;
	.reg .b32 	%f<2>;
	.reg .b64 	%rd<18>;
	.reg .b64 	%fd<2>;
	// demoted variable
	.shared .align 8 .u64 _ZZ7convertIfdEvPPT_PPT0_iE5mysrc;
	// demoted variable
	.shared .align 8 .u64 _ZZ7convertIfdEvPPT_PPT0_iE6mydest;
	ld.param.u64 	%rd1, [_Z7convertIfdEvPPT_PPT0_i_param_0];
	ld.param.u64 	%rd2, [_Z7convertIfdEvPPT_PPT0_i_param_1];
	ld.param.u32 	%r3, [_Z7convertIfdEvPPT_PPT0_i_param_2];
	mov.u32 	%r1, %tid.x;
	setp.ne.s32 	%p1, %r1, 0;
	@%p1 bra 	$L__BB1_2;
	cvta.to.global.u64 	%rd3, %rd2;
	cvta.to.global.u64 	%rd4, %rd1;
	mov.u32 	%r4, %ctaid.y;
	mul.wide.u32 	%rd5, %r4, 8;
	add.s64 	%rd6, %rd3, %rd5;
	ld.global.u64 	%rd7, [%rd6];
	st.shared.u64 	[_ZZ7convertIfdEvPPT_PPT0_iE5mysrc], %rd7;
	add.s64 	%rd8, %rd4, %rd5;
	ld.global.u64 	%rd9, [%rd8];
	st.shared.u64 	[_ZZ7convertIfdEvPPT_PPT0_iE6mydest], %rd9;
$L__BB1_2:
	bar.sync 	0;
	mov.u32 	%r5, %ctaid.x;
	shl.b32 	%r6, %r5, 8;
	add.s32 	%r2, %r6, %r1;
	setp.ge.s32 	%p2, %r2, %r3;
	@%p2 bra 	$L__BB1_4;
	ld.shared.u64 	%rd10, [_ZZ7convertIfdEvPPT_PPT0_iE5mysrc];
	cvta.to.global.u64 	%rd11, %rd10;
	mul.wide.s32 	%rd12, %r2, 8;
	add.s64 	%rd13, %rd11, %rd12;
	ld.global.f64 	%fd1, [%rd13];
	cvt.rn.f32.f64 	%f1, %fd1;
	ld.shared.u64 	%rd14, [_ZZ7convertIfdEvPPT_PPT0_iE6mydest];
	cvta.to.global.u64 	%rd15, %rd14;
	mul.wide.s32 	%rd16, %r2, 4;
	add.s64 	%rd17, %rd15, %rd16;
	st.global.f32 	[%rd17], %f1;
$L__BB1_4:
	ret;

}
	// .globl	_Z7convertIddEvPPT_PPT0_i
.visible .entry _Z7convertIddEvPPT_PPT0_i(
	.param .u64 .ptr .align 1 _Z7convertIddEvPPT_PPT0_i_param_0,
	.param .u64 .ptr .align 1 _Z7convertIddEvPPT_PPT0_i_param_1,
	.param .u32 _Z7convertIddEvPPT_PPT0_i_param_2
)
{
	.reg .pred 	%p<3>;
	.reg .b32 	%r<7>;
	.reg .b64 	%rd<17>;
	.reg .b64 	%fd<2>;
	// demoted variable
	.shared .align 8 .u64 _ZZ7convertIddEvPPT_PPT0_iE5mysrc;
	// demoted variable
	.shared .align 8 .u64 _ZZ7convertIddEvPPT_PPT0_iE6mydest;
	ld.param.u64 	%rd1, [_Z7convertIddEvPPT_PPT0_i_param_0];
	ld.param.u64 	%rd2, [_Z7convertIddEvPPT_PPT0_i_param_1];
	ld.param.u32 	%r3, [_Z7convertIddEvPPT_PPT0_i_param_2];
	mov.u32 	%r1, %tid.x;
	setp.ne.s32 	%p1, %r1, 0;
	@%p1 bra 	$L__BB2_2;
	cvta.to.global.u64 	%rd3, %rd2;
	cvta.to.global.u64 	%rd4, %rd1;
	mov.u32 	%r4, %ctaid.y;
	mul.wide.u32 	%rd5, %r4, 8;
	add.s64 	%rd6, %rd3, %rd5;
	ld.global.u64 	%rd7, [%rd6];
	st.shared.u64 	[_ZZ7convertIddEvPPT_PPT0_iE5mysrc], %rd7;
	add.s64 	%rd8, %rd4, %rd5;
	ld.global.u64 	%rd9, [%rd8];
	st.shared.u64 	[_ZZ7convertIddEvPPT_PPT0_iE6mydest], %rd9;
$L__BB2_2:
	bar.sync 	0;
	mov.u32 	%r5, %ctaid.x;
	shl.b32 	%r6, %r5, 8;
	add.s32 	%r2, %r6, %r1;
	setp.ge.s32 	%p2, %r2, %r3;
	@%p2 bra 	$L__BB2_4;
	ld.shared.u64 	%rd10, [_ZZ7convertIddEvPPT_PPT0_iE5mysrc];
	cvta.to.global.u64 	%rd11, %rd10;
	mul.wide.s32 	%rd12, %r2, 8;
	add.s64 	%rd13, %rd11, %rd12;
	ld.global.f64 	%fd1, [%rd13];
	ld.shared.u64 	%rd14, [_ZZ7convertIddEvPPT_PPT0_iE6mydest];
	cvta.to.global.u64 	%rd15, %rd14;
	add.s64 	%rd16, %rd15, %rd12;
	st.global.f64 	[%rd16], %fd1;
$L__BB2_4:
	ret;

}
	// .globl	_Z15convert_complexI7double2d6float2EvPPT_PPT1_i
.visible .entry _Z15convert_complexI7double2d6float2EvPPT_PPT1_i(
	.param .u64 .ptr .align 1 _Z15convert_complexI7double2d6float2EvPPT_PPT1_i_param_0,
	.param .u64 .ptr .align 1 _Z15convert_complexI7double2d6float2EvPPT_PPT1_i_param_1,
	.param .u32 _Z15convert_complexI7double2d6float2EvPPT_PPT1_i_param_2
)
{
	.reg .pred 	%p<3>;
	.reg .b32 	%r<7>;
	.reg .b32 	%f<3>;
	.reg .b64 	%rd<18>;
	.reg .b64 	%fd<3>;
	// demoted variable
	.shared .align 8 .u64 _ZZ15convert_complexI7double2d6float2EvPPT_PPT1_iE5mysrc;
	// demoted variable
	.shared .align 8 .u64 _ZZ15convert_complexI7double2d6float2EvPPT_PPT1_iE6mydest;
	ld.param.u64 	%rd1, [_Z15convert_complexI7double2d6float2EvPPT_PPT1_i_param_0];
	ld.param.u64 	%rd2, [_Z15convert_complexI7double2d6float2EvPPT_PPT1_i_param_1];
	ld.param.u32 	%r3, [_Z15convert_complexI7double2d6float2EvPPT_PPT1_i_param_2];
	mov.u32 	%r1, %tid.x;
	setp.ne.s32 	%p1, %r1, 0;
	@%p1 bra 	$L__BB3_2;
	cvta.to.global.u64 	%rd3, %rd2;
	cvta.to.global.u64 	%rd4, %rd1;
	mov.u32 	%r4, %ctaid.y;
	mul.wide.u32 	%rd5, %r4, 8;
	add.s64 	%rd6, %rd3, %rd5;
	ld.global.u64 	%rd7, [%rd6];
	st.shared.u64 	[_ZZ15convert_complexI7double2d6float2EvPPT_PPT1_iE5mysrc], %rd7;
	add.s64 	%rd8, %rd4, %rd5;
	ld.global.u64 	%rd9, [%rd8];
	st.shared.u64 	[_ZZ15convert_complexI7double2d6float2EvPPT_PPT1_iE6mydest], %rd9;
$L__BB3_2:
	bar.sync 	0;
	mov.u32 	%r5, %ctaid.x;
	shl.b32 	%r6, %r5, 8;
	add.s32 	%r2, %r6, %r1;
	setp.ge.s32 	%p2, %r2, %r3;
	@%p2 bra 	$L__BB3_4;
	ld.shared.u64 	%rd10, [_ZZ15convert_complexI7double2d6float2EvPPT_PPT1_iE5mysrc];
	cvta.to.global.u64 	%rd11, %rd10;
	mul.wide.s32 	%rd12, %r2, 8;
	add.s64 	%rd13, %rd11, %rd12;
	ld.global.f32 	%f1, [%rd13];
	cvt.f64.f32 	%fd1, %f1;
	ld.shared.u64 	%rd14, [_ZZ15convert_complexI7double2d6float2EvPPT_PPT1_iE6mydest];
	cvta.to.global.u64 	%rd15, %rd14;
	mul.wide.s32 	%rd16, %r2, 16;
	add.s64 	%rd17, %rd15, %rd16;
	st.global.f64 	[%rd17], %fd1;
	ld.global.f32 	%f2, [%rd13+4];
	cvt.f64.f32 	%fd2, %f2;
	st.global.f64 	[%rd17+8], %fd2;
$L__BB3_4:
	ret;

}
	// .globl	_Z15convert_complexI6float2f7double2EvPPT_PPT1_i
.visible .entry _Z15convert_complexI6float2f7double2EvPPT_PPT1_i(
	.param .u64 .ptr .align 1 _Z15convert_complexI6float2f7double2EvPPT_PPT1_i_param_0,
	.param .u64 .ptr .align 1 _Z15convert_complexI6float2f7double2EvPPT_PPT1_i_param_1,
	.param .u32 _Z15convert_complexI6float2f7double2EvPPT_PPT1_i_param_2
)
{
	.reg .pred 	%p<3>;
	.reg .b32 	%r<7>;
	.reg .b32 	%f<3>;
	.reg .b64 	%rd<18>;
	.reg .b64 	%fd<3>;
	// demoted variable
	.shared .align 8 .u64 _ZZ15convert_complexI6float2f7double2EvPPT_PPT1_iE5mysrc;
	// demoted variable
	.shared .align 8 .u64 _ZZ15convert_complexI6float2f7double2EvPPT_PPT1_iE6mydest;
	ld.param.u64 	%rd1, [_Z15convert_complexI6float2f7double2EvPPT_PPT1_i_param_0];
	ld.param.u64 	%rd2, [_Z15convert_complexI6float2f7double2EvPPT_PPT1_i_param_1];
	ld.param.u32 	%r3, [_Z15convert_complexI6float2f7double2EvPPT_PPT1_i_param_2];
	mov.u32 	%r1, %tid.x;
	setp.ne.s32 	%p1, %r1, 0;
	@%p1 bra 	$L__BB4_2;
	cvta.to.global.u64 	%rd3, %rd2;
	cvta.to.global.u64 	%rd4, %rd1;
	mov.u32 	%r4, %ctaid.y;
	mul.wide.u32 	%rd5, %r4, 8;
	add.s64 	%rd6, %rd3, %rd5;
	ld.global.u64 	%rd7, [%rd6];
	st.shared.u64 	[_ZZ15convert_complexI6float2f7double2EvPPT_PPT1_iE5mysrc], %rd7;
	add.s64 	%rd8, %rd4, %rd5;
	ld.global.u64 	%rd9, [%rd8];
	st.shared.u64 	[_ZZ15convert_complexI6float2f7double2EvPPT_PPT1_iE6mydest], %rd9;
$L__BB4_2:
	bar.sync 	0;
	mov.u32 	%r5, %ctaid.x;
	shl.b32 	%r6, %r5, 8;
	add.s32 	%r2, %r6, %r1;
	setp.ge.s32 	%p2, %r2, %r3;
	@%p2 bra 	$L__BB4_4;
	ld.shared.u64 	%rd10, [_ZZ15convert_complexI6float2f7double2EvPPT_PPT1_iE5mysrc];
	cvta.to.global.u64 	%rd11, %rd10;
	mul.wide.s32 	%rd12, %r2, 16;
	add.s64 	%rd13, %rd11, %rd12;
	ld.global.f64 	%fd1, [%rd13];
	cvt.rn.f32.f64 	%f1, %fd1;
	ld.shared.u64 	%rd14, [_ZZ15convert_complexI6float2f7double2EvPPT_PPT1_iE6mydest];
	cvta.to.global.u64 	%rd15, %rd14;
	mul.wide.s32 	%rd16, %r2, 8;
	add.s64 	%rd17, %rd15, %rd16;
	st.global.f32 	[%rd17], %f1;
	ld.global.f64 	%fd2, [%rd13+8];
	cvt.rn.f32.f64 	%f2, %fd2;
	st.global.f32 	[%rd17+4], %f2;
$L__BB4_4:
	ret;

}
	// .globl	_Z15convert_complexI7double2dS0_EvPPT_PPT1_i
.visible .entry _Z15convert_complexI7double2dS0_EvPPT_PPT1_i(
	.param .u64 .ptr .align 1 _Z15convert_complexI7double2dS0_EvPPT_PPT1_i_param_0,
	.param .u64 .ptr .align 1 _Z15convert_complexI7double2dS0_EvPPT_PPT1_i_param_1,
	.param .u32 _Z15convert_complexI7double2dS0_EvPPT_PPT1_i_param_2
)
{
	.reg .pred 	%p<3>;
	.reg .b32 	%r<7>;
	.reg .b64 	%rd<17>;
	.reg .b64 	%fd<3>;
	// demoted variable
	.shared .align 8 .u64 _ZZ15convert_complexI7double2dS0_EvPPT_PPT1_iE5mysrc;
	// demoted variable
	.shared .align 8 .u64 _ZZ15convert_complexI7double2dS0_EvPPT_PPT1_iE6mydest;
	ld.param.u64 	%rd1, [_Z15convert_complexI7double2dS0_EvPPT_PPT1_i_param_0];
	ld.param.u64 	%rd2, [_Z15convert_complexI7double2dS0_EvPPT_PPT1_i_param_1];
	ld.param.u32 	%r3, [_Z15convert_complexI7double2dS0_EvPPT_PPT1_i_param_2];
	mov.u32 	%r1, %tid.x;
	setp.ne.s32 	%p1, %r1, 0;
	@%p1 bra 	$L__BB5_2;
	cvta.to.global.u64 	%rd3, %rd2;
	cvta.to.global.u64 	%rd4, %rd1;
	mov.u32 	%r4, %ctaid.y;
	mul.wide.u32 	%rd5, %r4, 8;
	add.s64 	%rd6, %rd3, %rd5;
	ld.global.u64 	%rd7, [%rd6];
	st.shared.u64 	[_ZZ15convert_complexI7double2dS0_EvPPT_PPT1_iE5mysrc], %rd7;
	add.s64 	%rd8, %rd4, %rd5;
	ld.global.u64 	%rd9, [%rd8];
	st.shared.u64 	[_ZZ15convert_complexI7double2dS0_EvPPT_PPT1_iE6mydest], %rd9;
$L__BB5_2:
	bar.sync 	0;
	mov.u32 	%r5, %ctaid.x;
	shl.b32 	%r6, %r5, 8;
	add.s32 	%r2, %r6, %r1;
	setp.ge.s32 	%p2, %r2, %r3;
	@%p2 bra 	$L__BB5_4;
	ld.shared.u64 	%rd10, [_ZZ15convert_complexI7double2dS0_EvPPT_PPT1_iE5mysrc];
	cvta.to.global.u64 	%rd11, %rd10;
	mul.wide.s32 	%rd12, %r2, 16;
	add.s64 	%rd13, %rd11, %rd12;
	ld.global.v2.f64 	{%fd1, %fd2}, [%rd13];
	ld.shared.u64 	%rd14, [_ZZ15convert_complexI7double2dS0_EvPPT_PPT1_iE6mydest];
	cvta.to.global.u64 	%rd15, %rd14;
	add.s64 	%rd16, %rd15, %rd12;
	st.global.v2.f64 	[%rd16], {%fd1, %fd2};
$L__BB5_4:
	ret;

}


// ===== COMPILED SASS (sm_100) =====

	.target	sm_100

	.elftype	@"ET_EXEC"


//--------------------- .note.nv.tkinfo           --------------------------
	.section	.note.nv.tkinfo,"",@"SHT_NOTE"
	.sectionflags	@"SHF_NOTE_NV_TKINFO"
	.tkinfo
        /*0018*/ 	.word	0x00000002
        /*0030*/ 	.string	""
        /*0030*/ 	.string	"ptxas"
        /*0030*/ 	.string	"Cuda compilation tools, release 13.0, V13.0.88"
        /*0030*/ 	.string	"Build cuda_13.0.r13.0/compiler.36424714_0"
        /*0030*/ 	.string	"-arch sm_100 -m 64 "



//--------------------- .note.nv.cuinfo           --------------------------
	.section	.note.nv.cuinfo,"",@"SHT_NOTE"
	.sectionflags	@"SHF_NOTE_NV_CUINFO"
        /*0018*/ 	.short	0x0002
        /*001a*/ 	.short	0x0064
        /*001c*/ 	.short	0x0082
	.zero		2


//--------------------- .nv.info                  --------------------------
	.section	.nv.info,"",@"SHT_CUDA_INFO"
	.align	4


	//----- nvinfo : EIATTR_REGCOUNT
	.align		4
        /*0000*/ 	.byte	0x04, 0x2f
        /*0002*/ 	.short	(.L_1 - .L_0)
	.align		4
.L_0:
        /*0004*/ 	.word	index@(_Z7convertIdfEvPPT_PPT0_i)
        /*0008*/ 	.word	0x0000000c


	//----- nvinfo : EIATTR_FRAME_SIZE
	.align		4
.L_1:
        /*000c*/ 	.byte	0x04, 0x11
        /*000e*/ 	.short	(.L_3 - .L_2)
	.align		4
.L_2:
        /*0010*/ 	.word	index@(_Z7convertIdfEvPPT_PPT0_i)
        /*0014*/ 	.word	0x00000000


	//----- nvinfo : EIATTR_REGCOUNT
	.align		4
.L_3:
        /*0018*/ 	.byte	0x04, 0x2f
        /*001a*/ 	.short	(.L_5 - .L_4)
	.align		4
.L_4:
        /*001c*/ 	.word	index@(_Z7convertIfdEvPPT_PPT0_i)
        /*0020*/ 	.word	0x0000000c


	//----- nvinfo : EIATTR_FRAME_SIZE
	.align		4
.L_5:
        /*0024*/ 	.byte	0x04, 0x11
        /*0026*/ 	.short	(.L_7 - .L_6)
	.align		4
.L_6:
        /*0028*/ 	.word	index@(_Z7convertIfdEvPPT_PPT0_i)
        /*002c*/ 	.word	0x00000000


	//----- nvinfo : EIATTR_REGCOUNT
	.align		4
.L_7:
        /*0030*/ 	.byte	0x04, 0x2f
        /*0032*/ 	.short	(.L_9 - .L_8)
	.align		4
.L_8:
        /*0034*/ 	.word	index@(_Z7convertIddEvPPT_PPT0_i)
        /*0038*/ 	.word	0x0000000c


	//----- nvinfo : EIATTR_FRAME_SIZE
	.align		4
.L_9:
        /*003c*/ 	.byte	0x04, 0x11
        /*003e*/ 	.short	(.L_11 - .L_10)
	.align		4
.L_10:
        /*0040*/ 	.word	index@(_Z7convertIddEvPPT_PPT0_i)
        /*0044*/ 	.word	0x00000000


	//----- nvinfo : EIATTR_REGCOUNT
	.align		4
.L_11:
        /*0048*/ 	.byte	0x04, 0x2f
        /*004a*/ 	.short	(.L_13 - .L_12)
	.align		4
.L_12:
        /*004c*/ 	.word	index@(_Z15convert_complexI7double2d6float2EvPPT_PPT1_i)
        /*0050*/ 	.word	0x0000000c


	//----- nvinfo : EIATTR_FRAME_SIZE
	.align		4
.L_13:
        /*0054*/ 	.byte	0x04, 0x11
        /*0056*/ 	.short	(.L_15 - .L_14)
	.align		4
.L_14:
        /*0058*/ 	.word	index@(_Z15convert_complexI7double2d6float2EvPPT_PPT1_i)
        /*005c*/ 	.word	0x00000000


	//----- nvinfo : EIATTR_REGCOUNT
	.align		4
.L_15:
        /*0060*/ 	.byte	0x04, 0x2f
        /*0062*/ 	.short	(.L_17 - .L_16)
	.align		4
.L_16:
        /*0064*/ 	.word	index@(_Z15convert_complexI6float2f7double2EvPPT_PPT1_i)
        /*0068*/ 	.word	0x0000000c


	//----- nvinfo : EIATTR_FRAME_SIZE
	.align		4
.L_17:
        /*006c*/ 	.byte	0x04, 0x11
        /*006e*/ 	.short	(.L_19 - .L_18)
	.align		4
.L_18:
        /*0070*/ 	.word	index@(_Z15convert_complexI6float2f7double2EvPPT_PPT1_i)
        /*0074*/ 	.word	0x00000000


	//----- nvinfo : EIATTR_REGCOUNT
	.align		4
.L_19:
        /*0078*/ 	.byte	0x04, 0x2f
        /*007a*/ 	.short	(.L_21 - .L_20)
	.align		4
.L_20:
        /*007c*/ 	.word	index@(_Z15convert_complexI7double2dS0_EvPPT_PPT1_i)
        /*0080*/ 	.word	0x00000010


	//----- nvinfo : EIATTR_FRAME_SIZE
	.align		4
.L_21:
        /*0084*/ 	.byte	0x04, 0x11
        /*0086*/ 	.short	(.L_23 - .L_22)
	.align		4
.L_22:
        /*0088*/ 	.word	index@(_Z15convert_complexI7double2dS0_EvPPT_PPT1_i)
        /*008c*/ 	.word	0x00000000


	//----- nvinfo : EIATTR_MIN_STACK_SIZE
	.align		4
.L_23:
        /*0090*/ 	.byte	0x04, 0x12
        /*0092*/ 	.short	(.L_25 - .L_24)
	.align		4
.L_24:
        /*0094*/ 	.word	index@(_Z15convert_complexI7double2dS0_EvPPT_PPT1_i)
        /*0098*/ 	.word	0x00000000


	//----- nvinfo : EIATTR_MIN_STACK_SIZE
	.align		4
.L_25:
        /*009c*/ 	.byte	0x04, 0x12
        /*009e*/ 	.short	(.L_27 - .L_26)
	.align		4
.L_26:
        /*00a0*/ 	.word	index@(_Z15convert_complexI6float2f7double2EvPPT_PPT1_i)
        /*00a4*/ 	.word	0x00000000


	//----- nvinfo : EIATTR_MIN_STACK_SIZE
	.align		4
.L_27:
        /*00a8*/ 	.byte	0x04, 0x12
        /*00aa*/ 	.short	(.L_29 - .L_28)
	.align		4
.L_28:
        /*00ac*/ 	.word	index@(_Z15convert_complexI7double2d6float2EvPPT_PPT1_i)
        /*00b0*/ 	.word	0x00000000


	//----- nvinfo : EIATTR_MIN_STACK_SIZE
	.align		4
.L_29:
        /*00b4*/ 	.byte	0x04, 0x12
        /*00b6*/ 	.short	(.L_31 - .L_30)
	.align		4
.L_30:
        /*00b8*/ 	.word	index@(_Z7convertIddEvPPT_PPT0_i)
        /*00bc*/ 	.word	0x00000000


	//----- nvinfo : EIATTR_MIN_STACK_SIZE
	.align		4
.L_31:
        /*00c0*/ 	.byte	0x04, 0x12
        /*00c2*/ 	.short	(.L_33 - .L_32)
	.align		4
.L_32:
        /*00c4*/ 	.word	index@(_Z7convertIfdEvPPT_PPT0_i)
        /*00c8*/ 	.word	0x00000000


	//----- nvinfo : EIATTR_MIN_STACK_SIZE
	.align		4
.L_33:
        /*00cc*/ 	.byte	0x04, 0x12
        /*00ce*/ 	.short	(.L_35 - .L_34)
	.align		4
.L_34:
        /*00d0*/ 	.word	index@(_Z7convertIdfEvPPT_PPT0_i)
        /*00d4*/ 	.word	0x00000000
.L_35:


//--------------------- .nv.compat                --------------------------
	.section	.nv.compat,"",@"SHT_CUDA_COMPAT_INFO"
	.align	4
        /*0000*/ 	.byte	0x02, 0x09, 0x00, 0x00, 0x02, 0x02, 0x01, 0x00, 0x02, 0x05, 0x05, 0x00, 0x03, 0x07, 0x01, 0x01
        /*0010*/ 	.byte	0x02, 0x03, 0x00, 0x00, 0x02, 0x06, 0x01, 0x00, 0x04, 0x0b, 0x08, 0x00, 0x09, 0x00, 0x00, 0x00
        /*0020*/ 	.byte	0x00, 0x00, 0x00, 0x00


//--------------------- .nv.info._Z15convert_complexI7double2dS0_EvPPT_PPT1_i --------------------------
	.section	.nv.info._Z15convert_complexI7double2dS0_EvPPT_PPT1_i,"",@"SHT_CUDA_INFO"
	.sectionflags	@""
	.align	4


	//----- nvinfo : EIATTR_CUDA_API_VERSION
	.align		4
        /*0000*/ 	.byte	0x04, 0x37
        /*0002*/ 	.short	(.L_37 - .L_36)
.L_36:
        /*0004*/ 	.word	0x00000082


	//----- nvinfo : EIATTR_KPARAM_INFO
	.align		4
.L_37:
        /*0008*/ 	.byte	0x04, 0x17
        /*000a*/ 	.short	(.L_39 - .L_38)
.L_38:
        /*000c*/ 	.word	0x00000000
        /*0010*/ 	.short	0x0002
        /*0012*/ 	.short	0x0010
        /*0014*/ 	.byte	0x00, 0xf0, 0x11, 0x00


	//----- nvinfo : EIATTR_KPARAM_INFO
	.align		4
.L_39:
        /*0018*/ 	.byte	0x04, 0x17
        /*001a*/ 	.short	(.L_41 - .L_40)
.L_40:
        /*001c*/ 	.word	0x00000000
        /*0020*/ 	.short	0x0001
        /*0022*/ 	.short	0x0008
        /*0024*/ 	.byte	0x00, 0xf5, 0x21, 0x00


	//----- nvinfo : EIATTR_KPARAM_INFO
	.align		4
.L_41:
        /*0028*/ 	.byte	0x04, 0x17
        /*002a*/ 	.short	(.L_43 - .L_42)
.L_42:
        /*002c*/ 	.word	0x00000000
        /*0030*/ 	.short	0x0000
        /*0032*/ 	.short	0x0000
        /*0034*/ 	.byte	0x00, 0xf5, 0x21, 0x00


	//----- nvinfo : EIATTR_SPARSE_MMA_MASK
	.align		4
.L_43:
        /*0038*/ 	.byte	0x03, 0x50
        /*003a*/ 	.short	0x0000


	//----- nvinfo : EIATTR_MAXREG_COUNT
	.align		4
        /*003c*/ 	.byte	0x03, 0x1b
        /*003e*/ 	.short	0x00ff


	//----- nvinfo : EIATTR_NUM_BARRIERS
	.align		4
        /*0040*/ 	.byte	0x02, 0x4c
        /*0042*/ 	.byte	0x01
	.zero		1


	//----- nvinfo : EIATTR_MERCURY_ISA_VERSION
	.align		4
        /*0044*/ 	.byte	0x03, 0x5f
        /*0046*/ 	.short	0x0101


	//----- nvinfo : EIATTR_VRC_CTA_INIT_COUNT
	.align		4
        /*0048*/ 	.byte	0x02, 0x4a
	.zero		1
	.zero		1


	//----- nvinfo : EIATTR_EXIT_INSTR_OFFSETS
	.align		4
        /*004c*/ 	.byte	0x04, 0x1c
        /*004e*/ 	.short	(.L_45 - .L_44)


	//   ....[0]....
.L_44:
        /*0050*/ 	.word	0x00000140


	//   ....[1]....
        /*0054*/ 	.word	0x000001d0


	//----- nvinfo : EIATTR_CBANK_PARAM_SIZE
	.align		4
.L_45:
        /*0058*/ 	.byte	0x03, 0x19
        /*005a*/ 	.short	0x0014


	//----- nvinfo : EIATTR_PARAM_CBANK
	.align		4
        /*005c*/ 	.byte	0x04, 0x0a
        /*005e*/ 	.short	(.L_47 - .L_46)
	.align		4
.L_46:
        /*0060*/ 	.word	index@(.nv.constant0._Z15convert_complexI7double2dS0_EvPPT_PPT1_i)
        /*0064*/ 	.short	0x0380
        /*0066*/ 	.short	0x0014


	//----- nvinfo : EIATTR_SW_WAR
	.align		4
.L_47:
        /*0068*/ 	.byte	0x04, 0x36
        /*006a*/ 	.short	(.L_49 - .L_48)
.L_48:
        /*006c*/ 	.word	0x00000008
.L_49:


//--------------------- .nv.info._Z15convert_complexI6float2f7double2EvPPT_PPT1_i --------------------------
	.section	.nv.info._Z15convert_complexI6float2f7double2EvPPT_PPT1_i,"",@"SHT_CUDA_INFO"
	.sectionflags	@""
	.align	4


	//----- nvinfo : EIATTR_CUDA_API_VERSION
	.align		4
        /*0000*/ 	.byte	0x04, 0x37
        /*0002*/ 	.short	(.L_51 - .L_50)
.L_50:
        /*0004*/ 	.word	0x00000082


	//----- nvinfo : EIATTR_KPARAM_INFO
	.align		4
.L_51:
        /*0008*/ 	.byte	0x04, 0x17
        /*000a*/ 	.short	(.L_53 - .L_52)
.L_52:
        /*000c*/ 	.word	0x00000000
        /*0010*/ 	.short	0x0002
        /*0012*/ 	.short	0x0010
        /*0014*/ 	.byte	0x00, 0xf0, 0x11, 0x00


	//----- nvinfo : EIATTR_KPARAM_INFO
	.align		4
.L_53:
        /*0018*/ 	.byte	0x04, 0x17
        /*001a*/ 	.short	(.L_55 - .L_54)
.L_54:
        /*001c*/ 	.word	0x00000000
        /*0020*/ 	.short	0x0001
        /*0022*/ 	.short	0x0008
        /*0024*/ 	.byte	0x00, 0xf5, 0x21, 0x00


	//----- nvinfo : EIATTR_KPARAM_INFO
	.align		4
.L_55:
        /*0028*/ 	.byte	0x04, 0x17
        /*002a*/ 	.short	(.L_57 - .L_56)
.L_56:
        /*002c*/ 	.word	0x00000000
        /*0030*/ 	.short	0x0000
        /*0032*/ 	.short	0x0000
        /*0034*/ 	.byte	0x00, 0xf5, 0x21, 0x00


	//----- nvinfo : EIATTR_SPARSE_MMA_MASK
	.align		4
.L_57:
        /*0038*/ 	.byte	0x03, 0x50
        /*003a*/ 	.short	0x0000


	//----- nvinfo : EIATTR_MAXREG_COUNT
	.align		4
        /*003c*/ 	.byte	0x03, 0x1b
        /*003e*/ 	.short	0x00ff


	//----- nvinfo : EIATTR_NUM_BARRIERS
	.align		4
        /*0040*/ 	.byte	0x02, 0x4c
        /*0042*/ 	.byte	0x01
	.zero		1


	//----- nvinfo : EIATTR_MERCURY_ISA_VERSION
	.align		4
        /*0044*/ 	.byte	0x03, 0x5f
        /*0046*/ 	.short	0x0101


	//----- nvinfo : EIATTR_VRC_CTA_INIT_COUNT
	.align		4
        /*0048*/ 	.byte	0x02, 0x4a
	.zero		1
	.zero		1


	//----- nvinfo : EIATTR_EXIT_INSTR_OFFSETS
	.align		4
        /*004c*/ 	.byte	0x04, 0x1c
        /*004e*/ 	.short	(.L_59 - .L_58)


	//   ....[0]....
.L_58:
        /*0050*/ 	.word	0x00000140


	//   ....[1]....
        /*0054*/ 	.word	0x00000210


	//----- nvinfo : EIATTR_CBANK_PARAM_SIZE
	.align		4
.L_59:
        /*0058*/ 	.byte	0x03, 0x19
        /*005a*/ 	.short	0x0014


	//----- nvinfo : EIATTR_PARAM_CBANK
	.align		4
        /*005c*/ 	.byte	0x04, 0x0a
        /*005e*/ 	.short	(.L_61 - .L_60)
	.align		4
.L_60:
        /*0060*/ 	.word	index@(.nv.constant0._Z15convert_complexI6float2f7double2EvPPT_PPT1_i)
        /*0064*/ 	.short	0x0380
        /*0066*/ 	.short	0x0014


	//----- nvinfo : EIATTR_SW_WAR
	.align		4
.L_61:
        /*0068*/ 	.byte	0x04, 0x36
        /*006a*/ 	.short	(.L_63 - .L_62)
.L_62:
        /*006c*/ 	.word	0x00000008
.L_63:


//--------------------- .nv.info._Z15convert_complexI7double2d6float2EvPPT_PPT1_i --------------------------
	.section	.nv.info._Z15convert_complexI7double2d6float2EvPPT_PPT1_i,"",@"SHT_CUDA_INFO"
	.sectionflags	@""
	.align	4


	//----- nvinfo : EIATTR_CUDA_API_VERSION
	.align		4
        /*0000*/ 	.byte	0x04, 0x37
        /*0002*/ 	.short	(.L_65 - .L_64)
.L_64:
        /*0004*/ 	.word	0x00000082


	//----- nvinfo : EIATTR_KPARAM_INFO
	.align		4
.L_65:
        /*0008*/ 	.byte	0x04, 0x17
        /*000a*/ 	.short	(.L_67 - .L_66)
.L_66:
        /*000c*/ 	.word	0x00000000
        /*0010*/ 	.short	0x0002
        /*0012*/ 	.short	0x0010
        /*0014*/ 	.byte	0x00, 0xf0, 0x11, 0x00


	//----- nvinfo : EIATTR_KPARAM_INFO
	.align		4
.L_67:
        /*0018*/ 	.byte	0x04, 0x17
        /*001a*/ 	.short	(.L_69 - .L_68)
.L_68:
        /*001c*/ 	.word	0x00000000
        /*0020*/ 	.short	0x0001
        /*0022*/ 	.short	0x0008
        /*0024*/ 	.byte	0x00, 0xf5, 0x21, 0x00


	//----- nvinfo : EIATTR_KPARAM_INFO
	.align		4
.L_69:
        /*0028*/ 	.byte	0x04, 0x17
        /*002a*/ 	.short	(.L_71 - .L_70)
.L_70:
        /*002c*/ 	.word	0x00000000
        /*0030*/ 	.short	0x0000
        /*0032*/ 	.short	0x0000
        /*0034*/ 	.byte	0x00, 0xf5, 0x21, 0x00


	//----- nvinfo : EIATTR_SPARSE_MMA_MASK
	.align		4
.L_71:
        /*0038*/ 	.byte	0x03, 0x50
        /*003a*/ 	.short	0x0000


	//----- nvinfo : EIATTR_MAXREG_COUNT
	.align		4
        /*003c*/ 	.byte	0x03, 0x1b
        /*003e*/ 	.short	0x00ff


	//----- nvinfo : EIATTR_NUM_BARRIERS
	.align		4
        /*0040*/ 	.byte	0x02, 0x4c
        /*0042*/ 	.byte	0x01
	.zero		1


	//----- nvinfo : EIATTR_MERCURY_ISA_VERSION
	.align		4
        /*0044*/ 	.byte	0x03, 0x5f
        /*0046*/ 	.short	0x0101


	//----- nvinfo : EIATTR_VRC_CTA_INIT_COUNT
	.align		4
        /*0048*/ 	.byte	0x02, 0x4a
	.zero		1
	.zero		1


	//----- nvinfo : EIATTR_EXIT_INSTR_OFFSETS
	.align		4
        /*004c*/ 	.byte	0x04, 0x1c
        /*004e*/ 	.short	(.L_73 - .L_72)


	//   ....[0]....
.L_72:
        /*0050*/ 	.word	0x00000140


	//   ....[1]....
        /*0054*/ 	.word	0x00000210


	//----- nvinfo : EIATTR_CBANK_PARAM_SIZE
	.align		4
.L_73:
        /*0058*/ 	.byte	0x03, 0x19
        /*005a*/ 	.short	0x0014


	//----- nvinfo : EIATTR_PARAM_CBANK
	.align		4
        /*005c*/ 	.byte	0x04, 0x0a
        /*005e*/ 	.short	(.L_75 - .L_74)
	.align		4
.L_74:
        /*0060*/ 	.word	index@(.nv.constant0._Z15convert_complexI7double2d6float2EvPPT_PPT1_i)
        /*0064*/ 	.short	0x0380
        /*0066*/ 	.short	0x0014


	//----- nvinfo : EIATTR_SW_WAR
	.align		4
.L_75:
        /*0068*/ 	.byte	0x04, 0x36
        /*006a*/ 	.short	(.L_77 - .L_76)
.L_76:
        /*006c*/ 	.word	0x00000008
.L_77:


//--------------------- .nv.info._Z7convertIddEvPPT_PPT0_i --------------------------
	.section	.nv.info._Z7convertIddEvPPT_PPT0_i,"",@"SHT_CUDA_INFO"
	.sectionflags	@""
	.align	4


	//----- nvinfo : EIATTR_CUDA_API_VERSION
	.align		4
        /*0000*/ 	.byte	0x04, 0x37
        /*0002*/ 	.short	(.L_79 - .L_78)
.L_78:
        /*0004*/ 	.word	0x00000082


	//----- nvinfo : EIATTR_KPARAM_INFO
	.align		4
.L_79:
        /*0008*/ 	.byte	0x04, 0x17
        /*000a*/ 	.short	(.L_81 - .L_80)
.L_80:
        /*000c*/ 	.word	0x00000000
        /*0010*/ 	.short	0x0002
        /*0012*/ 	.short	0x0010
        /*0014*/ 	.byte	0x00, 0xf0, 0x11, 0x00


	//----- nvinfo : EIATTR_KPARAM_INFO
	.align		4
.L_81:
        /*0018*/ 	.byte	0x04, 0x17
        /*001a*/ 	.short	(.L_83 - .L_82)
.L_82:
        /*001c*/ 	.word	0x00000000
        /*0020*/ 	.short	0x0001
        /*0022*/ 	.short	0x0008
        /*0024*/ 	.byte	0x00, 0xf5, 0x21, 0x00


	//----- nvinfo : EIATTR_KPARAM_INFO
	.align		4
.L_83:
        /*0028*/ 	.byte	0x04, 0x17
        /*002a*/ 	.short	(.L_85 - .L_84)
.L_84:
        /*002c*/ 	.word	0x00000000
        /*0030*/ 	.short	0x0000
        /*0032*/ 	.short	0x0000
        /*0034*/ 	.byte	0x00, 0xf5, 0x21, 0x00


	//----- nvinfo : EIATTR_SPARSE_MMA_MASK
	.align		4
.L_85:
        /*0038*/ 	.byte	0x03, 0x50
        /*003a*/ 	.short	0x0000


	//----- nvinfo : EIATTR_MAXREG_COUNT
	.align		4
        /*003c*/ 	.byte	0x03, 0x1b
        /*003e*/ 	.short	0x00ff


	//----- nvinfo : EIATTR_NUM_BARRIERS
	.align		4
        /*0040*/ 	.byte	0x02, 0x4c
        /*0042*/ 	.byte	0x01
	.zero		1


	//----- nvinfo : EIATTR_MERCURY_ISA_VERSION
	.align		4
        /*0044*/ 	.byte	0x03, 0x5f
        /*0046*/ 	.short	0x0101


	//----- nvinfo : EIATTR_VRC_CTA_INIT_COUNT
	.align		4
        /*0048*/ 	.byte	0x02, 0x4a
	.zero		1
	.zero		1


	//----- nvinfo : EIATTR_EXIT_INSTR_OFFSETS
	.align		4
        /*004c*/ 	.byte	0x04, 0x1c
        /*004e*/ 	.short	(.L_87 - .L_86)


	//   ....[0]....
.L_86:
        /*0050*/ 	.word	0x00000140


	//   ....[1]....
        /*0054*/ 	.word	0x000001d0


	//----- nvinfo : EIATTR_CBANK_PARAM_SIZE
	.align		4
.L_87:
        /*0058*/ 	.byte	0x03, 0x19
        /*005a*/ 	.short	0x0014


	//----- nvinfo : EIATTR_PARAM_CBANK
	.align		4
        /*005c*/ 	.byte	0x04, 0x0a
        /*005e*/ 	.short	(.L_89 - .L_88)
	.align		4
.L_88:
        /*0060*/ 	.word	index@(.nv.constant0._Z7convertIddEvPPT_PPT0_i)
        /*0064*/ 	.short	0x0380
        /*0066*/ 	.short	0x0014


	//----- nvinfo : EIATTR_SW_WAR
	.align		4
.L_89:
        /*0068*/ 	.byte	0x04, 0x36
        /*006a*/ 	.short	(.L_91 - .L_90)
.L_90:
        /*006c*/ 	.word	0x00000008
.L_91:


//--------------------- .nv.info._Z7convertIfdEvPPT_PPT0_i --------------------------
	.section	.nv.info._Z7convertIfdEvPPT_PPT0_i,"",@"SHT_CUDA_INFO"
	.sectionflags	@""
	.align	4


	//----- nvinfo : EIATTR_CUDA_API_VERSION
	.align		4
        /*0000*/ 	.byte	0x04, 0x37
        /*0002*/ 	.short	(.L_93 - .L_92)
.L_92:
        /*0004*/ 	.word	0x00000082


	//----- nvinfo : EIATTR_KPARAM_INFO
	.align		4
.L_93:
        /*0008*/ 	.byte	0x04, 0x17
        /*000a*/ 	.short	(.L_95 - .L_94)
.L_94:
        /*000c*/ 	.word	0x00000000
        /*0010*/ 	.short	0x0002
        /*0012*/ 	.short	0x0010
        /*0014*/ 	.byte	0x00, 0xf0, 0x11, 0x00


	//----- nvinfo : EIATTR_KPARAM_INFO
	.align		4
.L_95:
        /*0018*/ 	.byte	0x04, 0x17
        /*001a*/ 	.short	(.L_97 - .L_96)
.L_96:
        /*001c*/ 	.word	0x00000000
        /*0020*/ 	.short	0x0001
        /*0022*/ 	.short	0x0008
        /*0024*/ 	.byte	0x00, 0xf5, 0x21, 0x00


	//----- nvinfo : EIATTR_KPARAM_INFO
	.align		4
.L_97:
        /*0028*/ 	.byte	0x04, 0x17
        /*002a*/ 	.short	(.L_99 - .L_98)
.L_98:
        /*002c*/ 	.word	0x00000000
        /*0030*/ 	.short	0x0000
        /*0032*/ 	.short	0x0000
        /*0034*/ 	.byte	0x00, 0xf5, 0x21, 0x00


	//----- nvinfo : EIATTR_SPARSE_MMA_MASK
	.align		4
.L_99:
        /*0038*/ 	.byte	0x03, 0x50
        /*003a*/ 	.short	0x0000


	//----- nvinfo : EIATTR_MAXREG_COUNT
	.align		4
        /*003c*/ 	.byte	0x03, 0x1b
        /*003e*/ 	.short	0x00ff


	//----- nvinfo : EIATTR_NUM_BARRIERS
	.align		4
        /*0040*/ 	.byte	0x02, 0x4c
        /*0042*/ 	.byte	0x01
	.zero		1


	//----- nvinfo : EIATTR_MERCURY_ISA_VERSION
	.align		4
        /*0044*/ 	.byte	0x03, 0x5f
        /*0046*/ 	.short	0x0101


	//----- nvinfo : EIATTR_VRC_CTA_INIT_COUNT
	.align		4
        /*0048*/ 	.byte	0x02, 0x4a
	.zero		1
	.zero		1


	//----- nvinfo : EIATTR_EXIT_INSTR_OFFSETS
	.align		4
        /*004c*/ 	.byte	0x04, 0x1c
        /*004e*/ 	.short	(.L_101 - .L_100)


	//   ....[0]....
.L_100:
        /*0050*/ 	.word	0x00000140


	//   ....[1]....
        /*0054*/ 	.word	0x000001e0


	//----- nvinfo : EIATTR_CBANK_PARAM_SIZE
	.align		4
.L_101:
        /*0058*/ 	.byte	0x03, 0x19
        /*005a*/ 	.short	0x0014


	//----- nvinfo : EIATTR_PARAM_CBANK
	.align		4
        /*005c*/ 	.byte	0x04, 0x0a
        /*005e*/ 	.short	(.L_103 - .L_102)
	.align		4
.L_102:
        /*0060*/ 	.word	index@(.nv.constant0._Z7convertIfdEvPPT_PPT0_i)
        /*0064*/ 	.short	0x0380
        /*0066*/ 	.short	0x0014


	//----- nvinfo : EIATTR_SW_WAR
	.align		4
.L_103:
        /*0068*/ 	.byte	0x04, 0x36
        /*006a*/ 	.short	(.L_105 - .L_104)
.L_104:
        /*006c*/ 	.word	0x00000008
.L_105:


//--------------------- .nv.info._Z7convertIdfEvPPT_PPT0_i --------------------------
	.section	.nv.info._Z7convertIdfEvPPT_PPT0_i,"",@"SHT_CUDA_INFO"
	.sectionflags	@""
	.align	4


	//----- nvinfo : EIATTR_CUDA_API_VERSION
	.align		4
        /*0000*/ 	.byte	0x04, 0x37
        /*0002*/ 	.short	(.L_107 - .L_106)
.L_106:
        /*0004*/ 	.word	0x00000082


	//----- nvinfo : EIATTR_KPARAM_INFO
	.align		4
.L_107:
        /*0008*/ 	.byte	0x04, 0x17
        /*000a*/ 	.short	(.L_109 - .L_108)
.L_108:
        /*000c*/ 	.word	0x00000000
        /*0010*/ 	.short	0x0002
        /*0012*/ 	.short	0x0010
        /*0014*/ 	.byte	0x00, 0xf0, 0x11, 0x00


	//----- nvinfo : EIATTR_KPARAM_INFO
	.align		4
.L_109:
        /*0018*/ 	.byte	0x04, 0x17
        /*001a*/ 	.short	(.L_111 - .L_110)
.L_110:
        /*001c*/ 	.word	0x00000000
        /*0020*/ 	.short	0x0001
        /*0022*/ 	.short	0x0008
        /*0024*/ 	.byte	0x00, 0xf5, 0x21, 0x00


	//----- nvinfo : EIATTR_KPARAM_INFO
	.align		4
.L_111:
        /*0028*/ 	.byte	0x04, 0x17
        /*002a*/ 	.short	(.L_113 - .L_112)
.L_112:
        /*002c*/ 	.word	0x00000000
        /*0030*/ 	.short	0x0000
        /*0032*/ 	.short	0x0000
        /*0034*/ 	.byte	0x00, 0xf5, 0x21, 0x00


	//----- nvinfo : EIATTR_SPARSE_MMA_MASK
	.align		4
.L_113:
        /*0038*/ 	.byte	0x03, 0x50
        /*003a*/ 	.short	0x0000


	//----- nvinfo : EIATTR_MAXREG_COUNT
	.align		4
        /*003c*/ 	.byte	0x03, 0x1b
        /*003e*/ 	.short	0x00ff


	//----- nvinfo : EIATTR_NUM_BARRIERS
	.align		4
        /*0040*/ 	.byte	0x02, 0x4c
        /*0042*/ 	.byte	0x01
	.zero		1


	//----- nvinfo : EIATTR_MERCURY_ISA_VERSION
	.align		4
        /*0044*/ 	.byte	0x03, 0x5f
        /*0046*/ 	.short	0x0101


	//----- nvinfo : EIATTR_VRC_CTA_INIT_COUNT
	.align		4
        /*0048*/ 	.byte	0x02, 0x4a
	.zero		1
	.zero		1


	//----- nvinfo : EIATTR_EXIT_INSTR_OFFSETS
	.align		4
        /*004c*/ 	.byte	0x04, 0x1c
        /*004e*/ 	.short	(.L_115 - .L_114)


	//   ....[0]....
.L_114:
        /*0050*/ 	.word	0x00000140


	//   ....[1]....
        /*0054*/ 	.word	0x000001e0


	//----- nvinfo : EIATTR_CBANK_PARAM_SIZE
	.align		4
.L_115:
        /*0058*/ 	.byte	0x03, 0x19
        /*005a*/ 	.short	0x0014


	//----- nvinfo : EIATTR_PARAM_CBANK
	.align		4
        /*005c*/ 	.byte	0x04, 0x0a
        /*005e*/ 	.short	(.L_117 - .L_116)
	.align		4
.L_116:
        /*0060*/ 	.word	index@(.nv.constant0._Z7convertIdfEvPPT_PPT0_i)
        /*0064*/ 	.short	0x0380
        /*0066*/ 	.short	0x0014


	//----- nvinfo : EIATTR_SW_WAR
	.align		4
.L_117:
        /*0068*/ 	.byte	0x04, 0x36
        /*006a*/ 	.short	(.L_119 - .L_118)
.L_118:
        /*006c*/ 	.word	0x00000008
.L_119:


//--------------------- .nv.callgraph             --------------------------
	.section	.nv.callgraph,"",@"SHT_CUDA_CALLGRAPH"
	.align	4
	.sectionentsize	8
	.align		4
        /*0000*/ 	.word	0x00000000
	.align		4
        /*0004*/ 	.word	0xffffffff
	.align		4
        /*0008*/ 	.word	0x00000000
	.align		4
        /*000c*/ 	.word	0xfffffffe
	.align		4
        /*0010*/ 	.word	0x00000000
	.align		4
        /*0014*/ 	.word	0xfffffffd
	.align		4
        /*0018*/ 	.word	0x00000000
	.align		4
        /*001c*/ 	.word	0xfffffffc


//--------------------- .text._Z15convert_complexI7double2dS0_EvPPT_PPT1_i --------------------------
	.section	.text._Z15convert_complexI7double2dS0_EvPPT_PPT1_i,"ax",@progbits
	.align	128
        .global         _Z15convert_complexI7double2dS0_EvPPT_PPT1_i
        .type           _Z15convert_complexI7double2dS0_EvPPT_PPT1_i,@function
        .size           _Z15convert_complexI7double2dS0_EvPPT_PPT1_i,(.L_x_6 - _Z15convert_complexI7double2dS0_EvPPT_PPT1_i)
        .other          _Z15convert_complexI7double2dS0_EvPPT_PPT1_i,@"STO_CUDA_ENTRY STV_DEFAULT"
_Z15convert_complexI7double2dS0_EvPPT_PPT1_i:
.text._Z15convert_complexI7double2dS0_EvPPT_PPT1_i:
[----:B------:R-:W-:Y:S01]  /*0000*/  LDC R1, c[0x0][0x37c] ;  /* 0x0000df00ff017b82 */ /* 0x000fe20000000800 */
[----:B------:R-:W0:Y:S07]  /*0010*/  S2R R13, SR_TID.X ;  /* 0x00000000000d7919 */ /* 0x000e2e0000002100 */
[----:B------:R-:W1:Y:S01]  /*0020*/  LDC.64 R4, c[0x0][0x388] ;  /* 0x0000e200ff047b82 */ /* 0x000e620000000a00 */
[----:B------:R-:W2:Y:S07]  /*0030*/  LDCU.64 UR6, c[0x0][0x358] ;  /* 0x00006b00ff0677ac */ /* 0x000eae0008000a00 */
[----:B------:R-:W3:Y:S01]  /*0040*/  LDC.64 R6, c[0x0][0x380] ;  /* 0x0000e000ff067b82 */ /* 0x000ee20000000a00 */
[----:B------:R-:W4:Y:S01]  /*0050*/  S2R R0, SR_CTAID.X ;  /* 0x0000000000007919 */ /* 0x000f220000002500 */
[----:B------:R-:W5:Y:S01]  /*0060*/  LDCU UR4, c[0x0][0x390] ;  /* 0x00007200ff0477ac */ /* 0x000f620008000800 */
[----:B0-----:R-:W-:-:S13]  /*0070*/  ISETP.NE.AND P0, PT, R13, RZ, PT ;  /* 0x000000ff0d00720c */ /* 0x001fda0003f05270 */
[----:B------:R-:W1:Y:S02]  /*0080*/  @!P0 S2R R3, SR_CTAID.Y ;  /* 0x0000000000038919 */ /* 0x000e640000002600 */
[----:B-1----:R-:W-:-:S04]  /*0090*/  @!P0 IMAD.WIDE.U32 R4, R3, 0x8, R4 ;  /* 0x0000000803048825 */ /* 0x002fc800078e0004 */
[----:B---3--:R-:W-:Y:S02]  /*00a0*/  @!P0 IMAD.WIDE.U32 R6, R3, 0x8, R6 ;  /* 0x0000000803068825 */ /* 0x008fe400078e0006 */
[----:B--2---:R-:W2:Y:S04]  /*00b0*/  @!P0 LDG.E.64 R4, desc[UR6][R4.64] ;  /* 0x0000000604048981 */ /* 0x004ea8000c1e1b00 */
[----:B------:R-:W2:Y:S01]  /*00c0*/  @!P0 LDG.E.64 R6, desc[UR6][R6.64] ;  /* 0x0000000606068981 */ /* 0x000ea2000c1e1b00 */
[----:B----4-:R-:W-:Y:S02]  /*00d0*/  LEA R13, R0, R13, 0x8 ;  /* 0x0000000d000d7211 */ /* 0x010fe400078e40ff */
[----:B------:R-:W-:Y:S01]  /*00e0*/  @!P0 MOV R0, 0x400 ;  /* 0x0000040000008802 */ /* 0x000fe20000000f00 */
[----:B------:R-:W0:Y:S01]  /*00f0*/  @!P0 S2R R3, SR_CgaCtaId ;  /* 0x0000000000038919 */ /* 0x000e220000008800 */
[----:B-----5:R-:W-:-:S02]  /*0100*/  ISETP.GE.AND P1, PT, R13, UR4, PT ;  /* 0x000000040d007c0c */ /* 0x020fc4000bf26270 */
[----:B0-----:R-:W-:-:S05]  /*0110*/  @!P0 LEA R3, R3, R0, 0x18 ;  /* 0x0000000003038211 */ /* 0x001fca00078ec0ff */
[----:B--2---:R0:W-:Y:S01]  /*0120*/  @!P0 STS.128 [R3], R4 ;  /* 0x0000000403008388 */ /* 0x0041e20000000c00 */
[----:B------:R-:W-:Y:S06]  /*0130*/  BAR.SYNC.DEFER_BLOCKING 0x0 ;  /* 0x0000000000007b1d */ /* 0x000fec0000010000 */
[----:B------:R-:W-:Y:S05]  /*0140*/  @P1 EXIT ;  /* 0x000000000000194d */ /* 0x000fea0003800000 */
[----:B------:R-:W1:Y:S01]  /*0150*/  S2UR UR5, SR_CgaCtaId ;  /* 0x00000000000579c3 */ /* 0x000e620000008800 */
[----:B------:R-:W-:Y:S02]  /*0160*/  UMOV UR4, 0x400 ;  /* 0x0000040000047882 */ /* 0x000fe40000000000 */
[----:B-1----:R-:W-:-:S09]  /*0170*/  ULEA UR4, UR5, UR4, 0x18 ;  /* 0x0000000405047291 */ /* 0x002fd2000f8ec0ff */
[----:B0-----:R-:W0:Y:S02]  /*0180*/  LDS.128 R4, [UR4] ;  /* 0x00000004ff047984 */ /* 0x001e240008000c00 */
[----:B0-----:R-:W-:-:S05]  /*0190*/  IMAD.WIDE R4, R13, 0x10, R4 ;  /* 0x000000100d047825 */ /* 0x001fca00078e0204 */
[----:B------:R-:W2:Y:S01]  /*01a0*/  LDG.E.128 R8, desc[UR6][R4.64] ;  /* 0x0000000604087981 */ /* 0x000ea2000c1e1d00 */
[----:B------:R-:W-:-:S05]  /*01b0*/  IMAD.WIDE R6, R13, 0x10, R6 ;  /* 0x000000100d067825 */ /* 0x000fca00078e0206 */
[----:B--2---:R-:W-:Y:S01]  /*01c0*/  STG.E.128 desc[UR6][R6.64], R8 ;  /* 0x0000000806007986 */ /* 0x004fe2000c101d06 */
[----:B------:R-:W-:Y:S05]  /*01d0*/  EXIT ;  /* 0x000000000000794d */ /* 0x000fea0003800000 */
.L_x_0:
[----:B------:R-:W-:-:S00]  /*01e0*/  BRA `(.L_x_0) ;  /* 0xfffffffc00fc7947 */ /* 0x000fc0000383ffff */
[----:B------:R-:W-:-:S00]  /*01f0*/  NOP ;  /* 0x0000000000007918 */ /* 0x000fc00000000000 */
        /* <DEDUP_REMOVED lines=8> */
.L_x_6:


//--------------------- .text._Z15convert_complexI6float2f7double2EvPPT_PPT1_i --------------------------
	.section	.text._Z15convert_complexI6float2f7double2EvPPT_PPT1_i,"ax",@progbits
	.align	128
        .global         _Z15convert_complexI6float2f7double2EvPPT_PPT1_i
        .type           _Z15convert_complexI6float2f7double2EvPPT_PPT1_i,@function
        .size           _Z15convert_complexI6float2f7double2EvPPT_PPT1_i,(.L_x_7 - _Z15convert_complexI6float2f7double2EvPPT_PPT1_i)
        .other          _Z15convert_complexI6float2f7double2EvPPT_PPT1_i,@"STO_CUDA_ENTRY STV_DEFAULT"
_Z15convert_complexI6float2f7double2EvPPT_PPT1_i:
.text._Z15convert_complexI6float2f7double2EvPPT_PPT1_i:
        /* <DEDUP_REMOVED lines=26> */
[----:B------:R-:W2:Y:S01]  /*01a0*/  LDG.E.64 R2, desc[UR6][R4.64] ;  /* 0x0000000604027981 */ /* 0x000ea2000c1e1b00 */
[----:B------:R-:W-:Y:S01]  /*01b0*/  IMAD.WIDE R6, R9, 0x8, R6 ;  /* 0x0000000809067825 */ /* 0x000fe200078e0206 */
[----:B--2---:R-:W0:Y:S04]  /*01c0*/  F2F.F32.F64 R3, R2 ;  /* 0x0000000200037310 */ /* 0x004e280000301000 */
[----:B0-----:R-:W-:Y:S04]  /*01d0*/  STG.E desc[UR6][R6.64], R3 ;  /* 0x0000000306007986 */ /* 0x001fe8000c101906 */
[----:B------:R-:W2:Y:S02]  /*01e0*/  LDG.E.64 R8, desc[UR6][R4.64+0x8] ;  /* 0x0000080604087981 */ /* 0x000ea4000c1e1b00 */
[----:B--2---:R-:W0:Y:S02]  /*01f0*/  F2F.F32.F64 R9, R8 ;  /* 0x0000000800097310 */ /* 0x004e240000301000 */
[----:B0-----:R-:W-:Y:S01]  /*0200*/  STG.E desc[UR6][R6.64+0x4], R9 ;  /* 0x0000040906007986 */ /* 0x001fe2000c101906 */
[----:B------:R-:W-:Y:S05]  /*0210*/  EXIT ;  /* 0x000000000000794d */ /* 0x000fea0003800000 */
.L_x_1:
        /* <DEDUP_REMOVED lines=14> */
.L_x_7:


//--------------------- .text._Z15convert_complexI7double2d6float2EvPPT_PPT1_i --------------------------
	.section	.text._Z15convert_complexI7double2d6float2EvPPT_PPT1_i,"ax",@progbits
	.align	128
        .global         _Z15convert_complexI7double2d6float2EvPPT_PPT1_i
        .type           _Z15convert_complexI7double2d6float2EvPPT_PPT1_i,@function
        .size           _Z15convert_complexI7double2d6float2EvPPT_PPT1_i,(.L_x_8 - _Z15convert_complexI7double2d6float2EvPPT_PPT1_i)
        .other          _Z15convert_complexI7double2d6float2EvPPT_PPT1_i,@"STO_CUDA_ENTRY STV_DEFAULT"
_Z15convert_complexI7double2d6float2EvPPT_PPT1_i:
.text._Z15convert_complexI7double2d6float2EvPPT_PPT1_i:
        /* <DEDUP_REMOVED lines=26> */
[----:B------:R-:W2:Y:S01]  /*01a0*/  LDG.E R2, desc[UR6][R4.64] ;  /* 0x0000000604027981 */ /* 0x000ea2000c1e1900 */
[----:B------:R-:W-:Y:S01]  /*01b0*/  IMAD.WIDE R6, R9, 0x10, R6 ;  /* 0x0000001009067825 */ /* 0x000fe200078e0206 */
[----:B--2---:R-:W0:Y:S04]  /*01c0*/  F2F.F64.F32 R2, R2 ;  /* 0x0000000200027310 */ /* 0x004e280000201800 */
[----:B0-----:R-:W-:Y:S04]  /*01d0*/  STG.E.64 desc[UR6][R6.64], R2 ;  /* 0x0000000206007986 */ /* 0x001fe8000c101b06 */
[----:B------:R-:W2:Y:S02]  /*01e0*/  LDG.E R8, desc[UR6][R4.64+0x4] ;  /* 0x0000040604087981 */ /* 0x000ea4000c1e1900 */
[----:B--2---:R-:W0:Y:S02]  /*01f0*/  F2F.F64.F32 R8, R8 ;  /* 0x0000000800087310 */ /* 0x004e240000201800 */
[----:B0-----:R-:W-:Y:S01]  /*0200*/  STG.E.64 desc[UR6][R6.64+0x8], R8 ;  /* 0x0000080806007986 */ /* 0x001fe2000c101b06 */
[----:B------:R-:W-:Y:S05]  /*0210*/  EXIT ;  /* 0x000000000000794d */ /* 0x000fea0003800000 */
.L_x_2:
        /* <DEDUP_REMOVED lines=14> */
.L_x_8:


//--------------------- .text._Z7convertIddEvPPT_PPT0_i --------------------------
	.section	.text._Z7convertIddEvPPT_PPT0_i,"ax",@progbits
	.align	128
        .global         _Z7convertIddEvPPT_PPT0_i
        .type           _Z7convertIddEvPPT_PPT0_i,@function
        .size           _Z7convertIddEvPPT_PPT0_i,(.L_x_9 - _Z7convertIddEvPPT_PPT0_i)
        .other          _Z7convertIddEvPPT_PPT0_i,@"STO_CUDA_ENTRY STV_DEFAULT"
_Z7convertIddEvPPT_PPT0_i:
.text._Z7convertIddEvPPT_PPT0_i:
        /* <DEDUP_REMOVED lines=25> */
[----:B0-----:R-:W-:-:S06]  /*0190*/  IMAD.WIDE R4, R9, 0x8, R4 ;  /* 0x0000000809047825 */ /* 0x001fcc00078e0204 */
[----:B------:R-:W2:Y:S01]  /*01a0*/  LDG.E.64 R4, desc[UR6][R4.64] ;  /* 0x0000000604047981 */ /* 0x000ea2000c1e1b00 */
[----:B------:R-:W-:-:S05]  /*01b0*/  IMAD.WIDE R6, R9, 0x8, R6 ;  /* 0x0000000809067825 */ /* 0x000fca00078e0206 */
[----:B--2---:R-:W-:Y:S01]  /*01c0*/  STG.E.64 desc[UR6][R6.64], R4 ;  /* 0x0000000406007986 */ /* 0x004fe2000c101b06 */
[----:B------:R-:W-:Y:S05]  /*01d0*/  EXIT ;  /* 0x000000000000794d */ /* 0x000fea0003800000 */
.L_x_3:
        /* <DEDUP_REMOVED lines=10> */
.L_x_9:


//--------------------- .text._Z7convertIfdEvPPT_PPT0_i --------------------------
	.section	.text._Z7convertIfdEvPPT_PPT0_i,"ax",@progbits
	.align	128
        .global         _Z7convertIfdEvPPT_PPT0_i
        .type           _Z7convertIfdEvPPT_PPT0_i,@function
        .size           _Z7convertIfdEvPPT_PPT0_i,(.L_x_10 - _Z7convertIfdEvPPT_PPT0_i)
        .other          _Z7convertIfdEvPPT_PPT0_i,@"STO_CUDA_ENTRY STV_DEFAULT"
_Z7convertIfdEvPPT_PPT0_i:
.text._Z7convertIfdEvPPT_PPT0_i:
        /* <DEDUP_REMOVED lines=27> */
[----:B------:R-:W-:Y:S01]  /*01b0*/  IMAD.WIDE R6, R9, 0x4, R6 ;  /* 0x0000000409067825 */ /* 0x000fe200078e0206 */
[----:B--2---:R-:W0:Y:S04]  /*01c0*/  F2F.F32.F64 R3, R4 ;  /* 0x0000000400037310 */ /* 0x004e280000301000 */
[----:B0-----:R-:W-:Y:S01]  /*01d0*/  STG.E desc[UR6][R6.64], R3 ;  /* 0x0000000306007986 */ /* 0x001fe2000c101906 */
[----:B------:R-:W-:Y:S05]  /*01e0*/  EXIT ;  /* 0x000000000000794d */ /* 0x000fea0003800000 */
.L_x_4:
        /* <DEDUP_REMOVED lines=9> */
.L_x_10:


//--------------------- .text._Z7convertIdfEvPPT_PPT0_i --------------------------
	.section	.text._Z7convertIdfEvPPT_PPT0_i,"ax",@progbits
	.align	128
        .global         _Z7convertIdfEvPPT_PPT0_i
        .type           _Z7convertIdfEvPPT_PPT0_i,@function
        .size           _Z7convertIdfEvPPT_PPT0_i,(.L_x_11 - _Z7convertIdfEvPPT_PPT0_i)
        .other          _Z7convertIdfEvPPT_PPT0_i,@"STO_CUDA_ENTRY STV_DEFAULT"
_Z7convertIdfEvPPT_PPT0_i:
.text._Z7convertIdfEvPPT_PPT0_i:
        /* <DEDUP_REMOVED lines=29> */
[----:B0-----:R-:W-:Y:S01]  /*01d0*/  STG.E.64 desc[UR6][R6.64], R2 ;  /* 0x0000000206007986 */ /* 0x001fe2000c101b06 */
[----:B------:R-:W-:Y:S05]  /*01e0*/  EXIT ;  /* 0x000000000000794d */ /* 0x000fea0003800000 */
.L_x_5:
        /* <DEDUP_REMOVED lines=9> */
.L_x_11:


//--------------------- .nv.shared._Z15convert_complexI7double2dS0_EvPPT_PPT1_i --------------------------
	.section	.nv.shared._Z15convert_complexI7double2dS0_EvPPT_PPT1_i,"aw",@nobits
	.sectionflags	@""
	.align	8
.nv.shared._Z15convert_complexI7double2dS0_EvPPT_PPT1_i:
	.zero		1040


//--------------------- .nv.shared.reserved.0     --------------------------
	.section	.nv.shared.reserved.0,"aw",@nobits
	.weak		__nv_reservedSMEM_offset_0_alias
	.size		__nv_reservedSMEM_offset_0_alias, 0, 64
	.other		__nv_reservedSMEM_offset_0_alias,@"STO_CUDA_RESERVED_SHARED STV_DEFAULT"
__nv_reservedSMEM_offset_0_alias:
	.zero		0
	.zero		64


//--------------------- .nv.shared._Z15convert_complexI6float2f7double2EvPPT_PPT1_i --------------------------
	.section	.nv.shared._Z15convert_complexI6float2f7double2EvPPT_PPT1_i,"aw",@nobits
	.sectionflags	@""
	.align	8
.nv.shared._Z15convert_complexI6float2f7double2EvPPT_PPT1_i:
	.zero		1040


//--------------------- .nv.shared._Z15convert_complexI7double2d6float2EvPPT_PPT1_i --------------------------
	.section	.nv.shared._Z15convert_complexI7double2d6float2EvPPT_PPT1_i,"aw",@nobits
	.sectionflags	@""
	.align	8
.nv.shared._Z15convert_complexI7double2d6float2EvPPT_PPT1_i:
	.zero		1040


//--------------------- .nv.shared._Z7convertIddEvPPT_PPT0_i --------------------------
	.section	.nv.shared._Z7convertIddEvPPT_PPT0_i,"aw",@nobits
	.sectionflags	@""
	.align	8
.nv.shared._Z7convertIddEvPPT_PPT0_i:
	.zero		1040


//--------------------- .nv.shared._Z7convertIfdEvPPT_PPT0_i --------------------------
	.section	.nv.shared._Z7convertIfdEvPPT_PPT0_i,"aw",@nobits
	.sectionflags	@""
	.align	8
.nv.shared._Z7convertIfdEvPPT_PPT0_i:
	.zero		1040


//--------------------- .nv.shared._Z7convertIdfEvPPT_PPT0_i --------------------------
	.section	.nv.shared._Z7convertIdfEvPPT_PPT0_i,"aw",@nobits
	.sectionflags	@""
	.align	8
.nv.shared._Z7convertIdfEvPPT_PPT0_i:
	.zero		1040


//--------------------- .nv.constant0._Z15convert_complexI7double2dS0_EvPPT_PPT1_i --------------------------
	.section	.nv.constant0._Z15convert_complexI7double2dS0_EvPPT_PPT1_i,"a",@progbits
	.sectionflags	@""
	.align	4
.nv.constant0._Z15convert_complexI7double2dS0_EvPPT_PPT1_i:
	.zero		916


//--------------------- .nv.constant0._Z15convert_complexI6float2f7double2EvPPT_PPT1_i --------------------------
	.section	.nv.constant0._Z15convert_complexI6float2f7double2EvPPT_PPT1_i,"a",@progbits
	.sectionflags	@""
	.align	4
.nv.constant0._Z15convert_complexI6float2f7double2EvPPT_PPT1_i:
	.zero		916


//--------------------- .nv.constant0._Z15convert_complexI7double2d6float2EvPPT_PPT1_i --------------------------
	.section	.nv.constant0._Z15convert_complexI7double2d6float2EvPPT_PPT1_i,"a",@progbits
	.sectionflags	@""
	.align	4
.nv.constant0._Z15convert_complexI7double2d6float2EvPPT_PPT1_i:
	.zero		916


//--------------------- .nv.constant0._Z7convertIddEvPPT_PPT0_i --------------------------
	.section	.nv.constant0._Z7convertIddEvPPT_PPT0_i,"a",@progbits
	.sectionflags	@""
	.align	4
.nv.constant0._Z7convertIddEvPPT_PPT0_i:
	.zero		916


//--------------------- .nv.constant0._Z7convertIfdEvPPT_PPT0_i --------------------------
	.section	.nv.constant0._Z7convertIfdEvPPT_PPT0_i,"a",@progbits
	.sectionflags	@""
	.align	4
.nv.constant0._Z7convertIfdEvPPT_PPT0_i:
	.zero		916


//--------------------- .nv.constant0._Z7convertIdfEvPPT_PPT0_i --------------------------
	.section	.nv.constant0._Z7convertIdfEvPPT_PPT0_i,"a",@progbits
	.sectionflags	@""
	.align	4
.nv.constant0._Z7convertIdfEvPPT_PPT0_i:
	.zero		916


//--------------------- SYMBOLS --------------------------

	.type		.nv.reservedSmem.offset0,@object
	.size		.nv.reservedSmem.offset0,0x4
	.type		.nv.reservedSmem.cap,@object
	.size		.nv.reservedSmem.cap,0x4
